	.headerflags	@"EF_CUDA_TEXMODE_UNIFIED EF_CUDA_64BIT_ADDRESS EF_CUDA_ACCELERATORS EF_CUDA_SM90 EF_CUDA_VIRTUAL_SM(EF_CUDA_SM90)"
	.elftype	@"ET_EXEC"


//--------------------- .nv.info                  --------------------------
	.section	.nv.info,"",@"SHT_CUDA_INFO"
	.align	4


	//----- nvinfo : EIATTR_REGCOUNT
	.align		4
        /*0000*/ 	.byte	0x04, 0x2f
        /*0002*/ 	.short	(.L_1 - .L_0)
	.align		4
.L_0:
        /*0004*/ 	.word	index@(triton_poi_fused__unsafe_index_add_mul_sub_70)
        /*0008*/ 	.word	0x00000019


	//----- nvinfo : EIATTR_MIN_STACK_SIZE
	.align		4
.L_1:
        /*000c*/ 	.byte	0x04, 0x12
        /*000e*/ 	.short	(.L_3 - .L_2)
	.align		4
.L_2:
        /*0010*/ 	.word	index@(triton_poi_fused__unsafe_index_add_mul_sub_70)
        /*0014*/ 	.word	0x00000000


	//----- nvinfo : EIATTR_FRAME_SIZE
	.align		4
.L_3:
        /*0018*/ 	.byte	0x04, 0x11
        /*001a*/ 	.short	(.L_5 - .L_4)
	.align		4
.L_4:
        /*001c*/ 	.word	index@(triton_poi_fused__unsafe_index_add_mul_sub_70)
        /*0020*/ 	.word	0x00000000


	//----- nvinfo : EIATTR_MIN_STACK_SIZE
	.align		4
.L_5:
        /*0024*/ 	.byte	0x04, 0x12
        /*0026*/ 	.short	(.L_7 - .L_6)
	.align		4
.L_6:
        /*0028*/ 	.word	index@(triton_poi_fused__unsafe_index_add_mul_sub_70)
        /*002c*/ 	.word	0x00000000
.L_7:


//--------------------- .nv.info.triton_poi_fused__unsafe_index_add_mul_sub_70 --------------------------
	.section	.nv.info.triton_poi_fused__unsafe_index_add_mul_sub_70,"",@"SHT_CUDA_INFO"
	.sectionflags	@""
	.align	4


	//----- nvinfo : EIATTR_CUDA_API_VERSION
	.align		4
        /*0000*/ 	.byte	0x04, 0x37
        /*0002*/ 	.short	(.L_9 - .L_8)
.L_8:
        /*0004*/ 	.word	0x0000007c


	//----- nvinfo : EIATTR_KPARAM_INFO
	.align		4
.L_9:
        /*0008*/ 	.byte	0x04, 0x17
        /*000a*/ 	.short	(.L_11 - .L_10)
.L_10:
        /*000c*/ 	.word	0x00000000
        /*0010*/ 	.short	0x0006
        /*0012*/ 	.short	0x0030
        /*0014*/ 	.byte	0x00, 0xf0, 0x11, 0x00


	//----- nvinfo : EIATTR_KPARAM_INFO
	.align		4
.L_11:
        /*0018*/ 	.byte	0x04, 0x17
        /*001a*/ 	.short	(.L_13 - .L_12)
.L_12:
        /*001c*/ 	.word	0x00000000
        /*0020*/ 	.short	0x0005
        /*0022*/ 	.short	0x0028
        /*0024*/ 	.byte	0x00, 0xf4, 0x21, 0x00


	//----- nvinfo : EIATTR_KPARAM_INFO
	.align		4
.L_13:
        /*0028*/ 	.byte	0x04, 0x17
        /*002a*/ 	.short	(.L_15 - .L_14)
.L_14:
        /*002c*/ 	.word	0x00000000
        /*0030*/ 	.short	0x0004
        /*0032*/ 	.short	0x0020
        /*0034*/ 	.byte	0x00, 0xf4, 0x21, 0x00


	//----- nvinfo : EIATTR_KPARAM_INFO
	.align		4
.L_15:
        /*0038*/ 	.byte	0x04, 0x17
        /*003a*/ 	.short	(.L_17 - .L_16)
.L_16:
        /*003c*/ 	.word	0x00000000
        /*0040*/ 	.short	0x0003
        /*0042*/ 	.short	0x0018
        /*0044*/ 	.byte	0x00, 0xf4, 0x21, 0x00


	//----- nvinfo : EIATTR_KPARAM_INFO
	.align		4
.L_17:
        /*0048*/ 	.byte	0x04, 0x17
        /*004a*/ 	.short	(.L_19 - .L_18)
.L_18:
        /*004c*/ 	.word	0x00000000
        /*0050*/ 	.short	0x0002
        /*0052*/ 	.short	0x0010
        /*0054*/ 	.byte	0x00, 0xf4, 0x21, 0x00


	//----- nvinfo : EIATTR_KPARAM_INFO
	.align		4
.L_19:
        /*0058*/ 	.byte	0x04, 0x17
        /*005a*/ 	.short	(.L_21 - .L_20)
.L_20:
        /*005c*/ 	.word	0x00000000
        /*0060*/ 	.short	0x0001
        /*0062*/ 	.short	0x0008
        /*0064*/ 	.byte	0x00, 0xf4, 0x21, 0x00


	//----- nvinfo : EIATTR_KPARAM_INFO
	.align		4
.L_21:
        /*0068*/ 	.byte	0x04, 0x17
        /*006a*/ 	.short	(.L_23 - .L_22)
.L_22:
        /*006c*/ 	.word	0x00000000
        /*0070*/ 	.short	0x0000
        /*0072*/ 	.short	0x0000
        /*0074*/ 	.byte	0x00, 0xf4, 0x21, 0x00


	//----- nvinfo : EIATTR_SPARSE_MMA_MASK
	.align		4
.L_23:
        /*0078*/ 	.byte	0x03, 0x50
        /*007a*/ 	.short	0x0000


	//----- nvinfo : EIATTR_MAXREG_COUNT
	.align		4
        /*007c*/ 	.byte	0x03, 0x1b
        /*007e*/ 	.short	0x00ff


	//----- nvinfo : EIATTR_EXIT_INSTR_OFFSETS
	.align		4
        /*0080*/ 	.byte	0x04, 0x1c
        /*0082*/ 	.short	(.L_25 - .L_24)


	//   ....[0]....
.L_24:
        /*0084*/ 	.word	0x000004e0


	//----- nvinfo : EIATTR_REQNTID
	.align		4
.L_25:
        /*0088*/ 	.byte	0x04, 0x10
        /*008a*/ 	.short	(.L_27 - .L_26)
.L_26:
        /*008c*/ 	.word	0x00000080
        /*0090*/ 	.word	0x00000001
        /*0094*/ 	.word	0x00000001


	//----- nvinfo : EIATTR_CBANK_PARAM_SIZE
	.align		4
.L_27:
        /*0098*/ 	.byte	0x03, 0x19
        /*009a*/ 	.short	0x0034


	//----- nvinfo : EIATTR_PARAM_CBANK
	.align		4
        /*009c*/ 	.byte	0x04, 0x0a
        /*009e*/ 	.short	(.L_29 - .L_28)
	.align		4
.L_28:
        /*00a0*/ 	.word	index@(.nv.constant0.triton_poi_fused__unsafe_index_add_mul_sub_70)
        /*00a4*/ 	.short	0x0210
        /*00a6*/ 	.short	0x0034


	//----- nvinfo : EIATTR_SW_WAR
	.align		4
.L_29:
        /*00a8*/ 	.byte	0x04, 0x36
        /*00aa*/ 	.short	(.L_31 - .L_30)
.L_30:
        /*00ac*/ 	.word	0x00000008
.L_31:


//--------------------- .nv.callgraph             --------------------------
	.section	.nv.callgraph,"",@"SHT_CUDA_CALLGRAPH"
	.align	4
	.sectionentsize	8
	.align		4
        /*0000*/ 	.word	0x00000000
	.align		4
        /*0004*/ 	.word	0xffffffff
	.align		4
        /*0008*/ 	.word	0x00000000
	.align		4
        /*000c*/ 	.word	0xfffffffe
	.align		4
        /*0010*/ 	.word	0x00000000
	.align		4
        /*0014*/ 	.word	0xfffffffd
	.align		4
        /*0018*/ 	.word	0x00000000
	.align		4
        /*001c*/ 	.word	0xfffffffc


//--------------------- .text.triton_poi_fused__unsafe_index_add_mul_sub_70 --------------------------
	.section	.text.triton_poi_fused__unsafe_index_add_mul_sub_70,"ax",@progbits
	.align	128
        .global         triton_poi_fused__unsafe_index_add_mul_sub_70
        .type           triton_poi_fused__unsafe_index_add_mul_sub_70,@function
        .size           triton_poi_fused__unsafe_index_add_mul_sub_70,(.L_x_1 - triton_poi_fused__unsafe_index_add_mul_sub_70)
        .other          triton_poi_fused__unsafe_index_add_mul_sub_70,@"STO_CUDA_ENTRY STV_DEFAULT"
triton_poi_fused__unsafe_index_add_mul_sub_70:
.text.triton_poi_fused__unsafe_index_add_mul_sub_70:
[----:B------:R-:W-:Y:S01]  /*0000*/  LDC R1, c[0x0][0x28] ;  /* 0x00000a00ff017b82 */ /* 0x000fe20000000800 */
[----:B------:R-:W1:Y:S07]  /*0010*/  S2R R0, SR_TID.X ;  /* 0x0000000000007919 */ /* 0x000e6e0000002100 */
[----:B------:R-:W2:Y:S01]  /*0020*/  LDC.64 R14, c[0x0][0x210] ;  /* 0x00008400ff0e7b82 */ /* 0x000ea20000000a00 */
[----:B------:R-:W-:Y:S01]  /*0030*/  ULDC.64 UR4, c[0x0][0x208] ;  /* 0x0000820000047ab9 */ /* 0x000fe20000000a00 */
[----:B------:R-:W-:Y:S01]  /*0040*/  ULDC.64 UR6, c[0x0][0x220] ;  /* 0x0000880000067ab9 */ /* 0x000fe20000000a00 */
[----:B------:R-:W3:Y:S05]  /*0050*/  S2R R3, SR_CTAID.X ;  /* 0x0000000000037919 */ /* 0x000eea0000002500 */
[----:B------:R-:W4:Y:S01]  /*0060*/  LDC.64 R8, c[0x0][0x218] ;  /* 0x00008600ff087b82 */ /* 0x000f220000000a00 */
[----:B-1----:R-:W-:-:S05]  /*0070*/  IMAD.SHL.U32 R0, R0, 0x2, RZ ;  /* 0x0000000200007824 */ /* 0x002fca00078e00ff */
[----:B------:R-:W-:-:S05]  /*0080*/  LOP3.LUT R0, R0, 0xfe, RZ, 0xc0, !PT ;  /* 0x000000fe00007812 */ /* 0x000fca00078ec0ff */
[----:B---3--:R-:W-:-:S05]  /*0090*/  IMAD R0, R3, 0x100, R0 ;  /* 0x0000010003007824 */ /* 0x008fca00078e0200 */
[----:B------:R-:W-:-:S04]  /*00a0*/  SHF.R.S32.HI R5, RZ, 0x1f, R0 ;  /* 0x0000001fff057819 */ /* 0x000fc80000011400 */
[----:B------:R-:W-:-:S04]  /*00b0*/  LEA.HI R2, R5, R0, RZ, 0x2 ;  /* 0x0000000005027211 */ /* 0x000fc800078f10ff */
[----:B------:R-:W-:Y:S02]  /*00c0*/  SHF.R.S32.HI R4, RZ, 0x2, R2 ;  /* 0x00000002ff047819 */ /* 0x000fe40000011402 */
[----:B------:R-:W-:Y:S02]  /*00d0*/  LOP3.LUT R7, R2, 0xfffffffc, RZ, 0xc0, !PT ;  /* 0xfffffffc02077812 */ /* 0x000fe400078ec0ff */
[----:B------:R-:W-:-:S04]  /*00e0*/  LEA.HI R5, R4, R4, RZ, 0x2 ;  /* 0x0000000404057211 */ /* 0x000fc800078f10ff */
[----:B------:R-:W-:-:S05]  /*00f0*/  LOP3.LUT R5, R5, 0xfffffffc, RZ, 0xc0, !PT ;  /* 0xfffffffc05057812 */ /* 0x000fca00078ec0ff */
[----:B------:R-:W-:-:S04]  /*0100*/  IMAD.IADD R5, R4, 0x1, -R5 ;  /* 0x0000000104057824 */ /* 0x000fc800078e0a05 */
[----:B--2---:R-:W-:Y:S02]  /*0110*/  IMAD.WIDE R14, R5, 0x8, R14 ;  /* 0x00000008050e7825 */ /* 0x004fe400078e020e */
[----:B------:R-:W1:Y:S04]  /*0120*/  LDC.64 R4, c[0x0][0x228] ;  /* 0x00008a00ff047b82 */ /* 0x000e680000000a00 */
[----:B------:R-:W2:Y:S01]  /*0130*/  LDG.E.EL.64 R14, desc[UR4][R14.64] ;  /* 0x000000040e0e7981 */ /* 0x000ea2000c2e1b00 */
[----:B------:R-:W-:-:S04]  /*0140*/  IMAD.IADD R12, R0, 0x1, -R7 ;  /* 0x00000001000c7824 */ /* 0x000fc800078e0a07 */
[----:B----4-:R-:W-:-:S06]  /*0150*/  IMAD.WIDE R8, R12, 0x8, R8 ;  /* 0x000000080c087825 */ /* 0x010fcc00078e0208 */
[----:B------:R-:W3:Y:S01]  /*0160*/  LDG.E.EL.128 R8, desc[UR4][R8.64] ;  /* 0x0000000408087981 */ /* 0x000ee2000c2e1d00 */
[----:B-1----:R-:W-:-:S06]  /*0170*/  IMAD.WIDE R4, R12, 0x8, R4 ;  /* 0x000000080c047825 */ /* 0x002fcc00078e0204 */
[----:B------:R-:W4:Y:S01]  /*0180*/  LDG.E.EL.128 R4, desc[UR4][R4.64] ;  /* 0x0000000404047981 */ /* 0x000f22000c2e1d00 */
[----:B------:R-:W-:-:S04]  /*0190*/  SHF.R.S32.HI R3, RZ, 0x17, R3 ;  /* 0x00000017ff037819 */ /* 0x000fc80000011403 */
[----:B------:R-:W-:-:S04]  /*01a0*/  SGXT R3, R3, 0x1 ;  /* 0x000000010303781a */ /* 0x000fc80000000200 */
[----:B------:R-:W-:Y:S02]  /*01b0*/  LEA.HI R3, R3, R0, RZ, 0x4 ;  /* 0x0000000003037211 */ /* 0x000fe400078f20ff */
[----:B--2---:R-:W-:-:S04]  /*01c0*/  SHF.R.U32.HI R13, RZ, 0x1e, R15 ;  /* 0x0000001eff0d7819 */ /* 0x004fc8000001160f */
[----:B------:R-:W-:-:S04]  /*01d0*/  LOP3.LUT R13, R13, 0x2, RZ, 0xc0, !PT ;  /* 0x000000020d0d7812 */ /* 0x000fc800078ec0ff */
[----:B------:R-:W-:Y:S02]  /*01e0*/  IADD3 R16, P0, R14, R13, RZ ;  /* 0x0000000d0e107210 */ /* 0x000fe40007f1e0ff */
[----:B---3--:R-:W-:-:S03]  /*01f0*/  SHF.R.U32.HI R19, RZ, 0x1c, R9 ;  /* 0x0000001cff137819 */ /* 0x008fc60000011609 */
[----:B------:R-:W-:Y:S01]  /*0200*/  IMAD.X R13, RZ, RZ, R15, P0 ;  /* 0x000000ffff0d7224 */ /* 0x000fe200000e060f */
[----:B------:R-:W-:Y:S01]  /*0210*/  LEA R2, P0, R8, UR6, 0x2 ;  /* 0x0000000608027c11 */ /* 0x000fe2000f8010ff */
[----:B------:R-:W-:Y:S01]  /*0220*/  IMAD.SHL.U32 R14, R16, 0x8, RZ ;  /* 0x00000008100e7824 */ /* 0x000fe200078e00ff */
[----:B------:R-:W-:Y:S02]  /*0230*/  SHF.R.U32.HI R15, RZ, 0x1c, R11 ;  /* 0x0000001cff0f7819 */ /* 0x000fe4000001160b */
[----:B------:R-:W-:Y:S02]  /*0240*/  LEA R17, P1, R10, UR6, 0x2 ;  /* 0x000000060a117c11 */ /* 0x000fe4000f8210ff */
[----:B------:R-:W-:Y:S02]  /*0250*/  LEA.HI.X R18, R8, UR7, R9, 0x2, P0 ;  /* 0x0000000708127c11 */ /* 0x000fe400080f1409 */
[----:B------:R-:W-:Y:S02]  /*0260*/  SHF.L.U64.HI R13, R16, 0x3, R13 ;  /* 0x00000003100d7819 */ /* 0x000fe4000001020d */
[----:B------:R-:W-:-:S02]  /*0270*/  LOP3.LUT R15, R15, 0x8, RZ, 0xc0, !PT ;  /* 0x000000080f0f7812 */ /* 0x000fc400078ec0ff */
[----:B----4-:R-:W-:Y:S02]  /*0280*/  LEA R9, P4, R4, UR6, 0x2 ;  /* 0x0000000604097c11 */ /* 0x010fe4000f8810ff */
[----:B------:R-:W-:Y:S02]  /*0290*/  LEA.HI.X R16, R10, UR7, R11, 0x2, P1 ;  /* 0x000000070a107c11 */ /* 0x000fe400088f140b */
[--C-:B------:R-:W-:Y:S02]  /*02a0*/  SHF.R.U32.HI R11, RZ, 0x1c, R5.reuse ;  /* 0x0000001cff0b7819 */ /* 0x100fe40000011605 */
[----:B------:R-:W-:Y:S02]  /*02b0*/  LEA.HI.X R20, R4, UR7, R5, 0x2, P4 ;  /* 0x0000000704147c11 */ /* 0x000fe4000a0f1405 */
[----:B------:R-:W1:Y:S01]  /*02c0*/  LDC.64 R4, c[0x0][0x230] ;  /* 0x00008c00ff047b82 */ /* 0x000e620000000a00 */
[----:B------:R-:W-:Y:S02]  /*02d0*/  IADD3 R8, P2, P3, R14, R17, R15 ;  /* 0x000000110e087210 */ /* 0x000fe40007b5e00f */
[----:B------:R-:W-:-:S02]  /*02e0*/  LOP3.LUT R19, R19, 0x8, RZ, 0xc0, !PT ;  /* 0x0000000813137812 */ /* 0x000fc400078ec0ff */
[----:B------:R-:W-:Y:S02]  /*02f0*/  LEA R15, P4, R6, UR6, 0x2 ;  /* 0x00000006060f7c11 */ /* 0x000fe4000f8810ff */
[----:B------:R-:W-:Y:S02]  /*0300*/  SHF.R.U32.HI R10, RZ, 0x1c, R7 ;  /* 0x0000001cff0a7819 */ /* 0x000fe40000011607 */
[----:B------:R-:W-:Y:S02]  /*0310*/  LOP3.LUT R11, R11, 0x8, RZ, 0xc0, !PT ;  /* 0x000000080b0b7812 */ /* 0x000fe400078ec0ff */
[----:B------:R-:W-:Y:S02]  /*0320*/  IADD3 R2, P0, P1, R14, R2, R19 ;  /* 0x000000020e027210 */ /* 0x000fe4000791e013 */
[----:B------:R-:W-:Y:S02]  /*0330*/  LEA.HI.X R22, R6, UR7, R7, 0x2, P4 ;  /* 0x0000000706167c11 */ /* 0x000fe4000a0f1407 */
[----:B------:R-:W-:-:S02]  /*0340*/  LOP3.LUT R7, R10, 0x8, RZ, 0xc0, !PT ;  /* 0x000000080a077812 */ /* 0x000fc400078ec0ff */
[C---:B------:R-:W-:Y:S02]  /*0350*/  IADD3 R6, P4, P5, R14.reuse, R9, R11 ;  /* 0x000000090e067210 */ /* 0x040fe40007d9e00b */
[----:B------:R-:W-:Y:S02]  /*0360*/  SHF.R.S32.HI R11, RZ, 0x4, R3 ;  /* 0x00000004ff0b7819 */ /* 0x000fe40000011403 */
[----:B------:R-:W-:Y:S02]  /*0370*/  IADD3.X R3, R13, R18, RZ, P0, P1 ;  /* 0x000000120d037210 */ /* 0x000fe400007e24ff */
[----:B------:R-:W-:Y:S01]  /*0380*/  IADD3 R10, P0, P1, R14, R15, R7 ;  /* 0x0000000f0e0a7210 */ /* 0x000fe2000791e007 */
[----:B------:R-:W-:Y:S01]  /*0390*/  IMAD.SHL.U32 R15, R11, 0x4, RZ ;  /* 0x000000040b0f7824 */ /* 0x000fe200078e00ff */
[C---:B------:R-:W-:Y:S02]  /*03a0*/  IADD3.X R9, R13.reuse, R16, RZ, P2, P3 ;  /* 0x000000100d097210 */ /* 0x040fe400017e64ff */
[----:B------:R-:W-:Y:S01]  /*03b0*/  IADD3.X R7, R13, R20, RZ, P4, P5 ;  /* 0x000000140d077210 */ /* 0x000fe200027ea4ff */
[----:B------:R-:W-:Y:S01]  /*03c0*/  IMAD.WIDE R2, R15, 0x4, R2 ;  /* 0x000000040f027825 */ /* 0x000fe200078e0202 */
[----:B------:R-:W-:-:S03]  /*03d0*/  IADD3.X R11, R13, R22, RZ, P0, P1 ;  /* 0x000000160d0b7210 */ /* 0x000fc600007e24ff */
[C---:B------:R-:W-:Y:S02]  /*03e0*/  IMAD.WIDE R8, R15.reuse, 0x4, R8 ;  /* 0x000000040f087825 */ /* 0x040fe400078e0208 */
[----:B------:R-:W2:Y:S02]  /*03f0*/  LDG.E.EL R3, desc[UR4][R2.64] ;  /* 0x0000000402037981 */ /* 0x000ea4000c2e1900 */
[C---:B------:R-:W-:Y:S02]  /*0400*/  IMAD.WIDE R6, R15.reuse, 0x4, R6 ;  /* 0x000000040f067825 */ /* 0x040fe400078e0206 */
[----:B------:R-:W3:Y:S02]  /*0410*/  LDG.E.EL R8, desc[UR4][R8.64] ;  /* 0x0000000408087981 */ /* 0x000ee4000c2e1900 */
[----:B------:R-:W-:Y:S02]  /*0420*/  IMAD.WIDE R10, R15, 0x4, R10 ;  /* 0x000000040f0a7825 */ /* 0x000fe400078e020a */
[----:B------:R-:W2:Y:S02]  /*0430*/  LDG.E.EL R6, desc[UR4][R6.64] ;  /* 0x0000000406067981 */ /* 0x000ea4000c2e1900 */
[----:B-1----:R-:W-:-:S02]  /*0440*/  IMAD.WIDE R4, R12, 0x4, R4 ;  /* 0x000000040c047825 */ /* 0x002fc400078e0204 */
[----:B------:R-:W3:Y:S01]  /*0450*/  LDG.E.EL R11, desc[UR4][R10.64] ;  /* 0x000000040a0b7981 */ /* 0x000ee2000c2e1900 */
[----:B------:R-:W1:Y:S03]  /*0460*/  LDC.64 R12, c[0x0][0x238] ;  /* 0x00008e00ff0c7b82 */ /* 0x000e660000000a00 */
[----:B------:R-:W4:Y:S01]  /*0470*/  LDG.E.EL.64 R4, desc[UR4][R4.64] ;  /* 0x0000000404047981 */ /* 0x000f22000c2e1b00 */
[----:B-1----:R-:W-:-:S04]  /*0480*/  IMAD.WIDE R12, R0, 0x4, R12 ;  /* 0x00000004000c7825 */ /* 0x002fc800078e020c */
[----:B--2---:R-:W-:Y:S01]  /*0490*/  FADD R14, -R3, R6 ;  /* 0x00000006030e7221 */ /* 0x004fe20000000100 */
[----:B---3--:R-:W-:-:S03]  /*04a0*/  FADD R15, -R8, R11 ;  /* 0x0000000b080f7221 */ /* 0x008fc60000000100 */
[----:B----4-:R-:W-:Y:S01]  /*04b0*/  FFMA R14, R4, R14, R3 ;  /* 0x0000000e040e7223 */ /* 0x010fe20000000003 */
[----:B------:R-:W-:-:S05]  /*04c0*/  FFMA R15, R5, R15, R8 ;  /* 0x0000000f050f7223 */ /* 0x000fca0000000008 */
[----:B------:R-:W-:Y:S01]  /*04d0*/  STG.E.64 desc[UR4][R12.64], R14 ;  /* 0x0000000e0c007986 */ /* 0x000fe2000c101b04 */
[----:B------:R-:W-:Y:S05]  /*04e0*/  EXIT ;  /* 0x000000000000794d */ /* 0x000fea0003800000 */
.L_x_0:
[----:B------:R-:W-:-:S00]  /*04f0*/  BRA `(.L_x_0) ;  /* 0xfffffffc00fc7947 */ /* 0x000fc0000383ffff */
[----:B------:R-:W-:-:S00]  /*0500*/  NOP ;  /* 0x0000000000007918 */ /* 0x000fc00000000000 */
[----:B------:R-:W-:-:S00]  /*0510*/  NOP ;  /* 0x0000000000007918 */ /* 0x000fc00000000000 */
[----:B------:R-:W-:-:S00]  /*0520*/  NOP ;  /* 0x0000000000007918 */ /* 0x000fc00000000000 */
[----:B------:R-:W-:-:S00]  /*0530*/  NOP ;  /* 0x0000000000007918 */ /* 0x000fc00000000000 */
[----:B------:R-:W-:-:S00]  /*0540*/  NOP ;  /* 0x0000000000007918 */ /* 0x000fc00000000000 */
[----:B------:R-:W-:-:S00]  /*0550*/  NOP ;  /* 0x0000000000007918 */ /* 0x000fc00000000000 */
[----:B------:R-:W-:-:S00]  /*0560*/  NOP ;  /* 0x0000000000007918 */ /* 0x000fc00000000000 */
[----:B------:R-:W-:-:S00]  /*0570*/  NOP ;  /* 0x0000000000007918 */ /* 0x000fc00000000000 */
.L_x_1:


//--------------------- .nv.constant0.triton_poi_fused__unsafe_index_add_mul_sub_70 --------------------------
	.section	.nv.constant0.triton_poi_fused__unsafe_index_add_mul_sub_70,"a",@progbits
	.sectionflags	@""
	.align	4
.nv.constant0.triton_poi_fused__unsafe_index_add_mul_sub_70:
	.zero		580
